//
// Generated by NVIDIA NVVM Compiler
//
// Compiler Build ID: CL-36424714
// Cuda compilation tools, release 13.0, V13.0.88
// Based on NVVM 20.0.0
//

.version 9.0
.target sm_100
.address_size 64

	// .globl	_Z3addPiS_S_i
.extern .shared .align 16 .b8 sh[];

.visible .entry _Z3addPiS_S_i(
	.param .u64 .ptr .align 1 _Z3addPiS_S_i_param_0,
	.param .u64 .ptr .align 1 _Z3addPiS_S_i_param_1,
	.param .u64 .ptr .align 1 _Z3addPiS_S_i_param_2,
	.param .u32 _Z3addPiS_S_i_param_3
)
{
	.reg .pred 	%p<2>;
	.reg .b32 	%r<9>;
	.reg .b64 	%rd<11>;

	ld.param.u64 	%rd1, [_Z3addPiS_S_i_param_0];
	ld.param.u64 	%rd2, [_Z3addPiS_S_i_param_1];
	ld.param.u64 	%rd3, [_Z3addPiS_S_i_param_2];
	ld.param.u32 	%r2, [_Z3addPiS_S_i_param_3];
	mov.u32 	%r1, %tid.x;
	setp.ge.s32 	%p1, %r1, %r2;
	@%p1 bra 	$L__BB0_2;
	cvta.to.global.u64 	%rd4, %rd1;
	cvta.to.global.u64 	%rd5, %rd2;
	cvta.to.global.u64 	%rd6, %rd3;
	mul.wide.u32 	%rd7, %r1, 4;
	add.s64 	%rd8, %rd4, %rd7;
	ld.global.u32 	%r3, [%rd8];
	add.s64 	%rd9, %rd5, %rd7;
	ld.global.u32 	%r4, [%rd9];
	add.s32 	%r5, %r4, %r3;
	shl.b32 	%r6, %r1, 2;
	mov.u32 	%r7, sh;
	add.s32 	%r8, %r7, %r6;
	st.shared.u32 	[%r8], %r5;
	add.s64 	%rd10, %rd6, %rd7;
	st.global.u32 	[%rd10], %r5;
$L__BB0_2:
	ret;

}


// ===== COMPILED SASS (sm_100) =====

	.target	sm_100

	.elftype	@"ET_EXEC"


//--------------------- .note.nv.tkinfo           --------------------------
	.section	.note.nv.tkinfo,"",@"SHT_NOTE"
	.sectionflags	@"SHF_NOTE_NV_TKINFO"
	.tkinfo
        /*0018*/ 	.word	0x00000002
        /*0030*/ 	.string	""
        /*0030*/ 	.string	"ptxas"
        /*0030*/ 	.string	"Cuda compilation tools, release 13.0, V13.0.88"
        /*0030*/ 	.string	"Build cuda_13.0.r13.0/compiler.36424714_0"
        /*0030*/ 	.string	"-arch sm_100 -m 64 "



//--------------------- .note.nv.cuinfo           --------------------------
	.section	.note.nv.cuinfo,"",@"SHT_NOTE"
	.sectionflags	@"SHF_NOTE_NV_CUINFO"
        /*0018*/ 	.short	0x0002
        /*001a*/ 	.short	0x0064
        /*001c*/ 	.short	0x0082
	.zero		2


//--------------------- .nv.info                  --------------------------
	.section	.nv.info,"",@"SHT_CUDA_INFO"
	.align	4


	//----- nvinfo : EIATTR_REGCOUNT
	.align		4
        /*0000*/ 	.byte	0x04, 0x2f
        /*0002*/ 	.short	(.L_1 - .L_0)
	.align		4
.L_0:
        /*0004*/ 	.word	index@(_Z3addPiS_S_i)
        /*0008*/ 	.word	0x0000000e


	//----- nvinfo : EIATTR_FRAME_SIZE
	.align		4
.L_1:
        /*000c*/ 	.byte	0x04, 0x11
        /*000e*/ 	.short	(.L_3 - .L_2)
	.align		4
.L_2:
        /*0010*/ 	.word	index@(_Z3addPiS_S_i)
        /*0014*/ 	.word	0x00000000


	//----- nvinfo : EIATTR_MIN_STACK_SIZE
	.align		4
.L_3:
        /*0018*/ 	.byte	0x04, 0x12
        /*001a*/ 	.short	(.L_5 - .L_4)
	.align		4
.L_4:
        /*001c*/ 	.word	index@(_Z3addPiS_S_i)
        /*0020*/ 	.word	0x00000000
.L_5:


//--------------------- .nv.compat                --------------------------
	.section	.nv.compat,"",@"SHT_CUDA_COMPAT_INFO"
	.align	4
        /*0000*/ 	.byte	0x02, 0x09, 0x00, 0x00, 0x02, 0x02, 0x01, 0x00, 0x02, 0x05, 0x05, 0x00, 0x03, 0x07, 0x01, 0x01
        /*0010*/ 	.byte	0x02, 0x03, 0x00, 0x00, 0x02, 0x06, 0x01, 0x00, 0x04, 0x0b, 0x08, 0x00, 0x09, 0x00, 0x00, 0x00
        /*0020*/ 	.byte	0x00, 0x00, 0x00, 0x00


//--------------------- .nv.info._Z3addPiS_S_i    --------------------------
	.section	.nv.info._Z3addPiS_S_i,"",@"SHT_CUDA_INFO"
	.sectionflags	@""
	.align	4


	//----- nvinfo : EIATTR_CUDA_API_VERSION
	.align		4
        /*0000*/ 	.byte	0x04, 0x37
        /*0002*/ 	.short	(.L_7 - .L_6)
.L_6:
        /*0004*/ 	.word	0x00000082


	//----- nvinfo : EIATTR_KPARAM_INFO
	.align		4
.L_7:
        /*0008*/ 	.byte	0x04, 0x17
        /*000a*/ 	.short	(.L_9 - .L_8)
.L_8:
        /*000c*/ 	.word	0x00000000
        /*0010*/ 	.short	0x0003
        /*0012*/ 	.short	0x0018
        /*0014*/ 	.byte	0x00, 0xf0, 0x11, 0x00


	//----- nvinfo : EIATTR_KPARAM_INFO
	.align		4
.L_9:
        /*0018*/ 	.byte	0x04, 0x17
        /*001a*/ 	.short	(.L_11 - .L_10)
.L_10:
        /*001c*/ 	.word	0x00000000
        /*0020*/ 	.short	0x0002
        /*0022*/ 	.short	0x0010
        /*0024*/ 	.byte	0x00, 0xf5, 0x21, 0x00


	//----- nvinfo : EIATTR_KPARAM_INFO
	.align		4
.L_11:
        /*0028*/ 	.byte	0x04, 0x17
        /*002a*/ 	.short	(.L_13 - .L_12)
.L_12:
        /*002c*/ 	.word	0x00000000
        /*0030*/ 	.short	0x0001
        /*0032*/ 	.short	0x0008
        /*0034*/ 	.byte	0x00, 0xf5, 0x21, 0x00


	//----- nvinfo : EIATTR_KPARAM_INFO
	.align		4
.L_13:
        /*0038*/ 	.byte	0x04, 0x17
        /*003a*/ 	.short	(.L_15 - .L_14)
.L_14:
        /*003c*/ 	.word	0x00000000
        /*0040*/ 	.short	0x0000
        /*0042*/ 	.short	0x0000
        /*0044*/ 	.byte	0x00, 0xf5, 0x21, 0x00


	//----- nvinfo : EIATTR_SPARSE_MMA_MASK
	.align		4
.L_15:
        /*0048*/ 	.byte	0x03, 0x50
        /*004a*/ 	.short	0x0000


	//----- nvinfo : EIATTR_MAXREG_COUNT
	.align		4
        /*004c*/ 	.byte	0x03, 0x1b
        /*004e*/ 	.short	0x00ff


	//----- nvinfo : EIATTR_MERCURY_ISA_VERSION
	.align		4
        /*0050*/ 	.byte	0x03, 0x5f
        /*0052*/ 	.short	0x0101


	//----- nvinfo : EIATTR_VRC_CTA_INIT_COUNT
	.align		4
        /*0054*/ 	.byte	0x02, 0x4a
	.zero		1
	.zero		1


	//----- nvinfo : EIATTR_EXIT_INSTR_OFFSETS
	.align		4
        /*0058*/ 	.byte	0x04, 0x1c
        /*005a*/ 	.short	(.L_17 - .L_16)


	//   ....[0]....
.L_16:
        /*005c*/ 	.word	0x00000040


	//   ....[1]....
        /*0060*/ 	.word	0x00000150


	//----- nvinfo : EIATTR_CBANK_PARAM_SIZE
	.align		4
.L_17:
        /*0064*/ 	.byte	0x03, 0x19
        /*0066*/ 	.short	0x001c


	//----- nvinfo : EIATTR_PARAM_CBANK
	.align		4
        /*0068*/ 	.byte	0x04, 0x0a
        /*006a*/ 	.short	(.L_19 - .L_18)
	.align		4
.L_18:
        /*006c*/ 	.word	index@(.nv.constant0._Z3addPiS_S_i)
        /*0070*/ 	.short	0x0380
        /*0072*/ 	.short	0x001c


	//----- nvinfo : EIATTR_SW_WAR
	.align		4
.L_19:
        /*0074*/ 	.byte	0x04, 0x36
        /*0076*/ 	.short	(.L_21 - .L_20)
.L_20:
        /*0078*/ 	.word	0x00000008
.L_21:


//--------------------- .nv.callgraph             --------------------------
	.section	.nv.callgraph,"",@"SHT_CUDA_CALLGRAPH"
	.align	4
	.sectionentsize	8
	.align		4
        /*0000*/ 	.word	0x00000000
	.align		4
        /*0004*/ 	.word	0xffffffff
	.align		4
        /*0008*/ 	.word	0x00000000
	.align		4
        /*000c*/ 	.word	0xfffffffe
	.align		4
        /*0010*/ 	.word	0x00000000
	.align		4
        /*0014*/ 	.word	0xfffffffd
	.align		4
        /*0018*/ 	.word	0x00000000
	.align		4
        /*001c*/ 	.word	0xfffffffc


//--------------------- .text._Z3addPiS_S_i       --------------------------
	.section	.text._Z3addPiS_S_i,"ax",@progbits
	.align	128
        .global         _Z3addPiS_S_i
        .type           _Z3addPiS_S_i,@function
        .size           _Z3addPiS_S_i,(.L_x_1 - _Z3addPiS_S_i)
        .other          _Z3addPiS_S_i,@"STO_CUDA_ENTRY STV_DEFAULT"
_Z3addPiS_S_i:
.text._Z3addPiS_S_i:
[----:B------:R-:W-:Y:S01]  /*0000*/  LDC R1, c[0x0][0x37c] ;  /* 0x0000df00ff017b82 */ /* 0x000fe20000000800 */
[----:B------:R-:W0:Y:S01]  /*0010*/  S2R R11, SR_TID.X ;  /* 0x00000000000b7919 */ /* 0x000e220000002100 */
[----:B------:R-:W0:Y:S02]  /*0020*/  LDCU UR4, c[0x0][0x398] ;  /* 0x00007300ff0477ac */ /* 0x000e240008000800 */
[----:B0-----:R-:W-:-:S13]  /*0030*/  ISETP.GE.AND P0, PT, R11, UR4, PT ;  /* 0x000000040b007c0c */ /* 0x001fda000bf06270 */
[----:B------:R-:W-:Y:S05]  /*0040*/  @P0 EXIT ;  /* 0x000000000000094d */ /* 0x000fea0003800000 */
[----:B------:R-:W0:Y:S01]  /*0050*/  LDC.64 R2, c[0x0][0x380] ;  /* 0x0000e000ff027b82 */ /* 0x000e220000000a00 */
[----:B------:R-:W1:Y:S07]  /*0060*/  LDCU.64 UR6, c[0x0][0x358] ;  /* 0x00006b00ff0677ac */ /* 0x000e6e0008000a00 */
[----:B------:R-:W2:Y:S08]  /*0070*/  LDC.64 R4, c[0x0][0x388] ;  /* 0x0000e200ff047b82 */ /* 0x000eb00000000a00 */
[----:B------:R-:W3:Y:S01]  /*0080*/  S2UR UR5, SR_CgaCtaId ;  /* 0x00000000000579c3 */ /* 0x000ee20000008800 */
[----:B0-----:R-:W-:-:S07]  /*0090*/  IMAD.WIDE.U32 R2, R11, 0x4, R2 ;  /* 0x000000040b027825 */ /* 0x001fce00078e0002 */
[----:B------:R-:W0:Y:S01]  /*00a0*/  LDC.64 R6, c[0x0][0x390] ;  /* 0x0000e400ff067b82 */ /* 0x000e220000000a00 */
[----:B-1----:R-:W4:Y:S01]  /*00b0*/  LDG.E R2, desc[UR6][R2.64] ;  /* 0x0000000602027981 */ /* 0x002f22000c1e1900 */
[----:B--2---:R-:W-:-:S06]  /*00c0*/  IMAD.WIDE.U32 R4, R11, 0x4, R4 ;  /* 0x000000040b047825 */ /* 0x004fcc00078e0004 */
[----:B------:R-:W4:Y:S01]  /*00d0*/  LDG.E R5, desc[UR6][R4.64] ;  /* 0x0000000604057981 */ /* 0x000f22000c1e1900 */
[----:B------:R-:W-:Y:S02]  /*00e0*/  UMOV UR4, 0x400 ;  /* 0x0000040000047882 */ /* 0x000fe40000000000 */
[----:B---3--:R-:W-:-:S06]  /*00f0*/  ULEA UR4, UR5, UR4, 0x18 ;  /* 0x0000000405047291 */ /* 0x008fcc000f8ec0ff */
[C---:B------:R-:W-:Y:S01]  /*0100*/  LEA R0, R11.reuse, UR4, 0x2 ;  /* 0x000000040b007c11 */ /* 0x040fe2000f8e10ff */
[----:B0-----:R-:W-:Y:S01]  /*0110*/  IMAD.WIDE.U32 R6, R11, 0x4, R6 ;  /* 0x000000040b067825 */ /* 0x001fe200078e0006 */
[----:B----4-:R-:W-:-:S05]  /*0120*/  IADD3 R9, PT, PT, R2, R5, RZ ;  /* 0x0000000502097210 */ /* 0x010fca0007ffe0ff */
[----:B------:R-:W-:Y:S04]  /*0130*/  STS [R0], R9 ;  /* 0x0000000900007388 */ /* 0x000fe80000000800 */
[----:B------:R-:W-:Y:S01]  /*0140*/  STG.E desc[UR6][R6.64], R9 ;  /* 0x0000000906007986 */ /* 0x000fe2000c101906 */
[----:B------:R-:W-:Y:S05]  /*0150*/  EXIT ;  /* 0x000000000000794d */ /* 0x000fea0003800000 */
.L_x_0:
[----:B------:R-:W-:-:S00]  /*0160*/  BRA `(.L_x_0) ;  /* 0xfffffffc00fc7947 */ /* 0x000fc0000383ffff */
[----:B------:R-:W-:-:S00]  /*0170*/  NOP ;  /* 0x0000000000007918 */ /* 0x000fc00000000000 */
        /* <DEDUP_REMOVED lines=8> */
.L_x_1:


//--------------------- .nv.shared._Z3addPiS_S_i  --------------------------
	.section	.nv.shared._Z3addPiS_S_i,"aw",@nobits
	.sectionflags	@""
	.align	16
	.zero		1024


//--------------------- .nv.shared.reserved.0     --------------------------
	.section	.nv.shared.reserved.0,"aw",@nobits
	.weak		__nv_reservedSMEM_offset_0_alias
	.size		__nv_reservedSMEM_offset_0_alias, 0, 64
	.other		__nv_reservedSMEM_offset_0_alias,@"STO_CUDA_RESERVED_SHARED STV_DEFAULT"
__nv_reservedSMEM_offset_0_alias:
	.zero		0
	.zero		64


//--------------------- .nv.constant0._Z3addPiS_S_i --------------------------
	.section	.nv.constant0._Z3addPiS_S_i,"a",@progbits
	.sectionflags	@""
	.align	4
.nv.constant0._Z3addPiS_S_i:
	.zero		924


//--------------------- SYMBOLS --------------------------

	.type		.nv.reservedSmem.offset0,@object
	.size		.nv.reservedSmem.offset0,0x4
	.type		.nv.reservedSmem.cap,@object
	.size		.nv.reservedSmem.cap,0x4
